//
// Generated by NVIDIA NVVM Compiler
//
// Compiler Build ID: CL-36424714
// Cuda compilation tools, release 13.0, V13.0.88
// Based on NVVM 20.0.0
//

.version 9.0
.target sm_100
.address_size 64

	// .globl	_Z4axpyIfEvT_PS0_S1_

.visible .entry _Z4axpyIfEvT_PS0_S1_(
	.param .f32 _Z4axpyIfEvT_PS0_S1__param_0,
	.param .u64 .ptr .align 1 _Z4axpyIfEvT_PS0_S1__param_1,
	.param .u64 .ptr .align 1 _Z4axpyIfEvT_PS0_S1__param_2
)
{
	.reg .b32 	%r<2>;
	.reg .b32 	%f<4>;
	.reg .b64 	%rd<8>;

	ld.param.f32 	%f1, [_Z4axpyIfEvT_PS0_S1__param_0];
	ld.param.u64 	%rd1, [_Z4axpyIfEvT_PS0_S1__param_1];
	ld.param.u64 	%rd2, [_Z4axpyIfEvT_PS0_S1__param_2];
	cvta.to.global.u64 	%rd3, %rd2;
	cvta.to.global.u64 	%rd4, %rd1;
	mov.u32 	%r1, %tid.x;
	mul.wide.u32 	%rd5, %r1, 4;
	add.s64 	%rd6, %rd4, %rd5;
	ld.global.f32 	%f2, [%rd6];
	mul.f32 	%f3, %f1, %f2;
	add.s64 	%rd7, %rd3, %rd5;
	st.global.f32 	[%rd7], %f3;
	ret;

}
	// .globl	_Z4axpyIdEvT_PS0_S1_
.visible .entry _Z4axpyIdEvT_PS0_S1_(
	.param .f64 _Z4axpyIdEvT_PS0_S1__param_0,
	.param .u64 .ptr .align 1 _Z4axpyIdEvT_PS0_S1__param_1,
	.param .u64 .ptr .align 1 _Z4axpyIdEvT_PS0_S1__param_2
)
{
	.reg .b32 	%r<2>;
	.reg .b64 	%rd<8>;
	.reg .b64 	%fd<4>;

	ld.param.f64 	%fd1, [_Z4axpyIdEvT_PS0_S1__param_0];
	ld.param.u64 	%rd1, [_Z4axpyIdEvT_PS0_S1__param_1];
	ld.param.u64 	%rd2, [_Z4axpyIdEvT_PS0_S1__param_2];
	cvta.to.global.u64 	%rd3, %rd2;
	cvta.to.global.u64 	%rd4, %rd1;
	mov.u32 	%r1, %tid.x;
	mul.wide.u32 	%rd5, %r1, 8;
	add.s64 	%rd6, %rd4, %rd5;
	ld.global.f64 	%fd2, [%rd6];
	mul.f64 	%fd3, %fd1, %fd2;
	add.s64 	%rd7, %rd3, %rd5;
	st.global.f64 	[%rd7], %fd3;
	ret;

}


// ===== COMPILED SASS (sm_100) =====

	.target	sm_100

	.elftype	@"ET_EXEC"


//--------------------- .note.nv.tkinfo           --------------------------
	.section	.note.nv.tkinfo,"",@"SHT_NOTE"
	.sectionflags	@"SHF_NOTE_NV_TKINFO"
	.tkinfo
        /*0018*/ 	.word	0x00000002
        /*0030*/ 	.string	""
        /*0030*/ 	.string	"ptxas"
        /*0030*/ 	.string	"Cuda compilation tools, release 13.0, V13.0.88"
        /*0030*/ 	.string	"Build cuda_13.0.r13.0/compiler.36424714_0"
        /*0030*/ 	.string	"-arch sm_100 -m 64 "



//--------------------- .note.nv.cuinfo           --------------------------
	.section	.note.nv.cuinfo,"",@"SHT_NOTE"
	.sectionflags	@"SHF_NOTE_NV_CUINFO"
        /*0018*/ 	.short	0x0002
        /*001a*/ 	.short	0x0064
        /*001c*/ 	.short	0x0082
	.zero		2


//--------------------- .nv.info                  --------------------------
	.section	.nv.info,"",@"SHT_CUDA_INFO"
	.align	4


	//----- nvinfo : EIATTR_REGCOUNT
	.align		4
        /*0000*/ 	.byte	0x04, 0x2f
        /*0002*/ 	.short	(.L_1 - .L_0)
	.align		4
.L_0:
        /*0004*/ 	.word	index@(_Z4axpyIfEvT_PS0_S1_)
        /*0008*/ 	.word	0x0000000a


	//----- nvinfo : EIATTR_FRAME_SIZE
	.align		4
.L_1:
        /*000c*/ 	.byte	0x04, 0x11
        /*000e*/ 	.short	(.L_3 - .L_2)
	.align		4
.L_2:
        /*0010*/ 	.word	index@(_Z4axpyIfEvT_PS0_S1_)
        /*0014*/ 	.word	0x00000000


	//----- nvinfo : EIATTR_REGCOUNT
	.align		4
.L_3:
        /*0018*/ 	.byte	0x04, 0x2f
        /*001a*/ 	.short	(.L_5 - .L_4)
	.align		4
.L_4:
        /*001c*/ 	.word	index@(_Z4axpyIdEvT_PS0_S1_)
        /*0020*/ 	.word	0x0000000c


	//----- nvinfo : EIATTR_FRAME_SIZE
	.align		4
.L_5:
        /*0024*/ 	.byte	0x04, 0x11
        /*0026*/ 	.short	(.L_7 - .L_6)
	.align		4
.L_6:
        /*0028*/ 	.word	index@(_Z4axpyIdEvT_PS0_S1_)
        /*002c*/ 	.word	0x00000000


	//----- nvinfo : EIATTR_MIN_STACK_SIZE
	.align		4
.L_7:
        /*0030*/ 	.byte	0x04, 0x12
        /*0032*/ 	.short	(.L_9 - .L_8)
	.align		4
.L_8:
        /*0034*/ 	.word	index@(_Z4axpyIdEvT_PS0_S1_)
        /*0038*/ 	.word	0x00000000


	//----- nvinfo : EIATTR_MIN_STACK_SIZE
	.align		4
.L_9:
        /*003c*/ 	.byte	0x04, 0x12
        /*003e*/ 	.short	(.L_11 - .L_10)
	.align		4
.L_10:
        /*0040*/ 	.word	index@(_Z4axpyIfEvT_PS0_S1_)
        /*0044*/ 	.word	0x00000000
.L_11:


//--------------------- .nv.compat                --------------------------
	.section	.nv.compat,"",@"SHT_CUDA_COMPAT_INFO"
	.align	4
        /*0000*/ 	.byte	0x02, 0x09, 0x00, 0x00, 0x02, 0x02, 0x01, 0x00, 0x02, 0x05, 0x05, 0x00, 0x03, 0x07, 0x01, 0x01
        /*0010*/ 	.byte	0x02, 0x03, 0x00, 0x00, 0x02, 0x06, 0x01, 0x00, 0x04, 0x0b, 0x08, 0x00, 0x01, 0x00, 0x00, 0x00
        /*0020*/ 	.byte	0x00, 0x00, 0x00, 0x00


//--------------------- .nv.info._Z4axpyIdEvT_PS0_S1_ --------------------------
	.section	.nv.info._Z4axpyIdEvT_PS0_S1_,"",@"SHT_CUDA_INFO"
	.sectionflags	@""
	.align	4


	//----- nvinfo : EIATTR_CUDA_API_VERSION
	.align		4
        /*0000*/ 	.byte	0x04, 0x37
        /*0002*/ 	.short	(.L_13 - .L_12)
.L_12:
        /*0004*/ 	.word	0x00000082


	//----- nvinfo : EIATTR_KPARAM_INFO
	.align		4
.L_13:
        /*0008*/ 	.byte	0x04, 0x17
        /*000a*/ 	.short	(.L_15 - .L_14)
.L_14:
        /*000c*/ 	.word	0x00000000
        /*0010*/ 	.short	0x0002
        /*0012*/ 	.short	0x0010
        /*0014*/ 	.byte	0x00, 0xf5, 0x21, 0x00


	//----- nvinfo : EIATTR_KPARAM_INFO
	.align		4
.L_15:
        /*0018*/ 	.byte	0x04, 0x17
        /*001a*/ 	.short	(.L_17 - .L_16)
.L_16:
        /*001c*/ 	.word	0x00000000
        /*0020*/ 	.short	0x0001
        /*0022*/ 	.short	0x0008
        /*0024*/ 	.byte	0x00, 0xf5, 0x21, 0x00


	//----- nvinfo : EIATTR_KPARAM_INFO
	.align		4
.L_17:
        /*0028*/ 	.byte	0x04, 0x17
        /*002a*/ 	.short	(.L_19 - .L_18)
.L_18:
        /*002c*/ 	.word	0x00000000
        /*0030*/ 	.short	0x0000
        /*0032*/ 	.short	0x0000
        /*0034*/ 	.byte	0x00, 0xf0, 0x21, 0x00


	//----- nvinfo : EIATTR_SPARSE_MMA_MASK
	.align		4
.L_19:
        /*0038*/ 	.byte	0x03, 0x50
        /*003a*/ 	.short	0x0000


	//----- nvinfo : EIATTR_MAXREG_COUNT
	.align		4
        /*003c*/ 	.byte	0x03, 0x1b
        /*003e*/ 	.short	0x00ff


	//----- nvinfo : EIATTR_MERCURY_ISA_VERSION
	.align		4
        /*0040*/ 	.byte	0x03, 0x5f
        /*0042*/ 	.short	0x0101


	//----- nvinfo : EIATTR_VRC_CTA_INIT_COUNT
	.align		4
        /*0044*/ 	.byte	0x02, 0x4a
	.zero		1
	.zero		1


	//----- nvinfo : EIATTR_EXIT_INSTR_OFFSETS
	.align		4
        /*0048*/ 	.byte	0x04, 0x1c
        /*004a*/ 	.short	(.L_21 - .L_20)


	//   ....[0]....
.L_20:
        /*004c*/ 	.word	0x000000b0


	//----- nvinfo : EIATTR_CBANK_PARAM_SIZE
	.align		4
.L_21:
        /*0050*/ 	.byte	0x03, 0x19
        /*0052*/ 	.short	0x0018


	//----- nvinfo : EIATTR_PARAM_CBANK
	.align		4
        /*0054*/ 	.byte	0x04, 0x0a
        /*0056*/ 	.short	(.L_23 - .L_22)
	.align		4
.L_22:
        /*0058*/ 	.word	index@(.nv.constant0._Z4axpyIdEvT_PS0_S1_)
        /*005c*/ 	.short	0x0380
        /*005e*/ 	.short	0x0018


	//----- nvinfo : EIATTR_SW_WAR
	.align		4
.L_23:
        /*0060*/ 	.byte	0x04, 0x36
        /*0062*/ 	.short	(.L_25 - .L_24)
.L_24:
        /*0064*/ 	.word	0x00000008
.L_25:


//--------------------- .nv.info._Z4axpyIfEvT_PS0_S1_ --------------------------
	.section	.nv.info._Z4axpyIfEvT_PS0_S1_,"",@"SHT_CUDA_INFO"
	.sectionflags	@""
	.align	4


	//----- nvinfo : EIATTR_CUDA_API_VERSION
	.align		4
        /*0000*/ 	.byte	0x04, 0x37
        /*0002*/ 	.short	(.L_27 - .L_26)
.L_26:
        /*0004*/ 	.word	0x00000082


	//----- nvinfo : EIATTR_KPARAM_INFO
	.align		4
.L_27:
        /*0008*/ 	.byte	0x04, 0x17
        /*000a*/ 	.short	(.L_29 - .L_28)
.L_28:
        /*000c*/ 	.word	0x00000000
        /*0010*/ 	.short	0x0002
        /*0012*/ 	.short	0x0010
        /*0014*/ 	.byte	0x00, 0xf5, 0x21, 0x00


	//----- nvinfo : EIATTR_KPARAM_INFO
	.align		4
.L_29:
        /*0018*/ 	.byte	0x04, 0x17
        /*001a*/ 	.short	(.L_31 - .L_30)
.L_30:
        /*001c*/ 	.word	0x00000000
        /*0020*/ 	.short	0x0001
        /*0022*/ 	.short	0x0008
        /*0024*/ 	.byte	0x00, 0xf5, 0x21, 0x00


	//----- nvinfo : EIATTR_KPARAM_INFO
	.align		4
.L_31:
        /*0028*/ 	.byte	0x04, 0x17
        /*002a*/ 	.short	(.L_33 - .L_32)
.L_32:
        /*002c*/ 	.word	0x00000000
        /*0030*/ 	.short	0x0000
        /*0032*/ 	.short	0x0000
        /*0034*/ 	.byte	0x00, 0xf0, 0x11, 0x00


	//----- nvinfo : EIATTR_SPARSE_MMA_MASK
	.align		4
.L_33:
        /*0038*/ 	.byte	0x03, 0x50
        /*003a*/ 	.short	0x0000


	//----- nvinfo : EIATTR_MAXREG_COUNT
	.align		4
        /*003c*/ 	.byte	0x03, 0x1b
        /*003e*/ 	.short	0x00ff


	//----- nvinfo : EIATTR_MERCURY_ISA_VERSION
	.align		4
        /*0040*/ 	.byte	0x03, 0x5f
        /*0042*/ 	.short	0x0101


	//----- nvinfo : EIATTR_VRC_CTA_INIT_COUNT
	.align		4
        /*0044*/ 	.byte	0x02, 0x4a
	.zero		1
	.zero		1


	//----- nvinfo : EIATTR_EXIT_INSTR_OFFSETS
	.align		4
        /*0048*/ 	.byte	0x04, 0x1c
        /*004a*/ 	.short	(.L_35 - .L_34)


	//   ....[0]....
.L_34:
        /*004c*/ 	.word	0x000000b0


	//----- nvinfo : EIATTR_CBANK_PARAM_SIZE
	.align		4
.L_35:
        /*0050*/ 	.byte	0x03, 0x19
        /*0052*/ 	.short	0x0018


	//----- nvinfo : EIATTR_PARAM_CBANK
	.align		4
        /*0054*/ 	.byte	0x04, 0x0a
        /*0056*/ 	.short	(.L_37 - .L_36)
	.align		4
.L_36:
        /*0058*/ 	.word	index@(.nv.constant0._Z4axpyIfEvT_PS0_S1_)
        /*005c*/ 	.short	0x0380
        /*005e*/ 	.short	0x0018


	//----- nvinfo : EIATTR_SW_WAR
	.align		4
.L_37:
        /*0060*/ 	.byte	0x04, 0x36
        /*0062*/ 	.short	(.L_39 - .L_38)
.L_38:
        /*0064*/ 	.word	0x00000008
.L_39:


//--------------------- .nv.callgraph             --------------------------
	.section	.nv.callgraph,"",@"SHT_CUDA_CALLGRAPH"
	.align	4
	.sectionentsize	8
	.align		4
        /*0000*/ 	.word	0x00000000
	.align		4
        /*0004*/ 	.word	0xffffffff
	.align		4
        /*0008*/ 	.word	0x00000000
	.align		4
        /*000c*/ 	.word	0xfffffffe
	.align		4
        /*0010*/ 	.word	0x00000000
	.align		4
        /*0014*/ 	.word	0xfffffffd
	.align		4
        /*0018*/ 	.word	0x00000000
	.align		4
        /*001c*/ 	.word	0xfffffffc


//--------------------- .text._Z4axpyIdEvT_PS0_S1_ --------------------------
	.section	.text._Z4axpyIdEvT_PS0_S1_,"ax",@progbits
	.align	128
        .global         _Z4axpyIdEvT_PS0_S1_
        .type           _Z4axpyIdEvT_PS0_S1_,@function
        .size           _Z4axpyIdEvT_PS0_S1_,(.L_x_2 - _Z4axpyIdEvT_PS0_S1_)
        .other          _Z4axpyIdEvT_PS0_S1_,@"STO_CUDA_ENTRY STV_DEFAULT"
_Z4axpyIdEvT_PS0_S1_:
.text._Z4axpyIdEvT_PS0_S1_:
[----:B------:R-:W-:Y:S01]  /*0000*/  LDC R1, c[0x0][0x37c] ;  /* 0x0000df00ff017b82 */ /* 0x000fe20000000800 */
[----:B------:R-:W0:Y:S07]  /*0010*/  S2R R9, SR_TID.X ;  /* 0x0000000000097919 */ /* 0x000e2e0000002100 */
[----:B------:R-:W0:Y:S01]  /*0020*/  LDC.64 R2, c[0x0][0x388] ;  /* 0x0000e200ff027b82 */ /* 0x000e220000000a00 */
[----:B------:R-:W1:Y:S07]  /*0030*/  LDCU.64 UR4, c[0x0][0x358] ;  /* 0x00006b00ff0477ac */ /* 0x000e6e0008000a00 */
[----:B------:R-:W2:Y:S08]  /*0040*/  LDC.64 R4, c[0x0][0x380] ;  /* 0x0000e000ff047b82 */ /* 0x000eb00000000a00 */
[----:B------:R-:W3:Y:S01]  /*0050*/  LDC.64 R6, c[0x0][0x390] ;  /* 0x0000e400ff067b82 */ /* 0x000ee20000000a00 */
[----:B0-----:R-:W-:-:S06]  /*0060*/  IMAD.WIDE.U32 R2, R9, 0x8, R2 ;  /* 0x0000000809027825 */ /* 0x001fcc00078e0002 */
[----:B-1----:R-:W2:Y:S01]  /*0070*/  LDG.E.64 R2, desc[UR4][R2.64] ;  /* 0x0000000402027981 */ /* 0x002ea2000c1e1b00 */
[----:B---3--:R-:W-:Y:S01]  /*0080*/  IMAD.WIDE.U32 R6, R9, 0x8, R6 ;  /* 0x0000000809067825 */ /* 0x008fe200078e0006 */
[----:B--2---:R-:W-:-:S07]  /*0090*/  DMUL R4, R2, R4 ;  /* 0x0000000402047228 */ /* 0x004fce0000000000 */
[----:B------:R-:W-:Y:S01]  /*00a0*/  STG.E.64 desc[UR4][R6.64], R4 ;  /* 0x0000000406007986 */ /* 0x000fe2000c101b04 */
[----:B------:R-:W-:Y:S05]  /*00b0*/  EXIT ;  /* 0x000000000000794d */ /* 0x000fea0003800000 */
.L_x_0:
[----:B------:R-:W-:-:S00]  /*00c0*/  BRA `(.L_x_0) ;  /* 0xfffffffc00fc7947 */ /* 0x000fc0000383ffff */
[----:B------:R-:W-:-:S00]  /*00d0*/  NOP ;  /* 0x0000000000007918 */ /* 0x000fc00000000000 */
        /* <DEDUP_REMOVED lines=10> */
.L_x_2:


//--------------------- .text._Z4axpyIfEvT_PS0_S1_ --------------------------
	.section	.text._Z4axpyIfEvT_PS0_S1_,"ax",@progbits
	.align	128
        .global         _Z4axpyIfEvT_PS0_S1_
        .type           _Z4axpyIfEvT_PS0_S1_,@function
        .size           _Z4axpyIfEvT_PS0_S1_,(.L_x_3 - _Z4axpyIfEvT_PS0_S1_)
        .other          _Z4axpyIfEvT_PS0_S1_,@"STO_CUDA_ENTRY STV_DEFAULT"
_Z4axpyIfEvT_PS0_S1_:
.text._Z4axpyIfEvT_PS0_S1_:
[----:B------:R-:W-:Y:S01]  /*0000*/  LDC R1, c[0x0][0x37c] ;  /* 0x0000df00ff017b82 */ /* 0x000fe20000000800 */
[----:B------:R-:W0:Y:S07]  /*0010*/  S2R R7, SR_TID.X ;  /* 0x0000000000077919 */ /* 0x000e2e0000002100 */
[----:B------:R-:W0:Y:S01]  /*0020*/  LDC.64 R2, c[0x0][0x388] ;  /* 0x0000e200ff027b82 */ /* 0x000e220000000a00 */
[----:B------:R-:W1:Y:S01]  /*0030*/  LDCU.64 UR4, c[0x0][0x358] ;  /* 0x00006b00ff0477ac */ /* 0x000e620008000a00 */
[----:B------:R-:W2:Y:S06]  /*0040*/  LDCU UR6, c[0x0][0x380] ;  /* 0x00007000ff0677ac */ /* 0x000eac0008000800 */
[----:B------:R-:W3:Y:S01]  /*0050*/  LDC.64 R4, c[0x0][0x390] ;  /* 0x0000e400ff047b82 */ /* 0x000ee20000000a00 */
[----:B0-----:R-:W-:-:S06]  /*0060*/  IMAD.WIDE.U32 R2, R7, 0x4, R2 ;  /* 0x0000000407027825 */ /* 0x001fcc00078e0002 */
[----:B-1----:R-:W2:Y:S01]  /*0070*/  LDG.E R2, desc[UR4][R2.64] ;  /* 0x0000000402027981 */ /* 0x002ea2000c1e1900 */
[----:B---3--:R-:W-:-:S04]  /*0080*/  IMAD.WIDE.U32 R4, R7, 0x4, R4 ;  /* 0x0000000407047825 */ /* 0x008fc800078e0004 */
[----:B--2---:R-:W-:-:S05]  /*0090*/  FMUL R7, R2, UR6 ;  /* 0x0000000602077c20 */ /* 0x004fca0008400000 */
[----:B------:R-:W-:Y:S01]  /*00a0*/  STG.E desc[UR4][R4.64], R7 ;  /* 0x0000000704007986 */ /* 0x000fe2000c101904 */
[----:B------:R-:W-:Y:S05]  /*00b0*/  EXIT ;  /* 0x000000000000794d */ /* 0x000fea0003800000 */
.L_x_1:
        /* <DEDUP_REMOVED lines=12> */
.L_x_3:


//--------------------- .nv.shared.reserved.0     --------------------------
	.section	.nv.shared.reserved.0,"aw",@nobits
	.weak		__nv_reservedSMEM_offset_0_alias
	.size		__nv_reservedSMEM_offset_0_alias, 0, 64
	.other		__nv_reservedSMEM_offset_0_alias,@"STO_CUDA_RESERVED_SHARED STV_DEFAULT"
__nv_reservedSMEM_offset_0_alias:
	.zero		0
	.zero		64


//--------------------- .nv.constant0._Z4axpyIdEvT_PS0_S1_ --------------------------
	.section	.nv.constant0._Z4axpyIdEvT_PS0_S1_,"a",@progbits
	.sectionflags	@""
	.align	4
.nv.constant0._Z4axpyIdEvT_PS0_S1_:
	.zero		920


//--------------------- .nv.constant0._Z4axpyIfEvT_PS0_S1_ --------------------------
	.section	.nv.constant0._Z4axpyIfEvT_PS0_S1_,"a",@progbits
	.sectionflags	@""
	.align	4
.nv.constant0._Z4axpyIfEvT_PS0_S1_:
	.zero		920


//--------------------- SYMBOLS --------------------------

	.type		.nv.reservedSmem.offset0,@object
	.size		.nv.reservedSmem.offset0,0x4
